	.headerflags	@"EF_CUDA_TEXMODE_UNIFIED EF_CUDA_64BIT_ADDRESS EF_CUDA_ACCELERATORS EF_CUDA_SM90 EF_CUDA_VIRTUAL_SM(EF_CUDA_SM90)"
	.elftype	@"ET_EXEC"


//--------------------- .nv.info                  --------------------------
	.section	.nv.info,"",@"SHT_CUDA_INFO"
	.align	4


	//----- nvinfo : EIATTR_REGCOUNT
	.align		4
        /*0000*/ 	.byte	0x04, 0x2f
        /*0002*/ 	.short	(.L_3 - .L_2)
	.align		4
.L_2:
        /*0004*/ 	.word	index@(triton_poi_fused__native_batch_norm_legit_no_training_add_4)
        /*0008*/ 	.word	0x00000012


	//----- nvinfo : EIATTR_MIN_STACK_SIZE
	.align		4
.L_3:
        /*000c*/ 	.byte	0x04, 0x12
        /*000e*/ 	.short	(.L_5 - .L_4)
	.align		4
.L_4:
        /*0010*/ 	.word	index@(triton_poi_fused__native_batch_norm_legit_no_training_add_4)
        /*0014*/ 	.word	0x00000000


	//----- nvinfo : EIATTR_FRAME_SIZE
	.align		4
.L_5:
        /*0018*/ 	.byte	0x04, 0x11
        /*001a*/ 	.short	(.L_7 - .L_6)
	.align		4
.L_6:
        /*001c*/ 	.word	index@(triton_poi_fused__native_batch_norm_legit_no_training_add_4)
        /*0020*/ 	.word	0x00000000


	//----- nvinfo : EIATTR_MIN_STACK_SIZE
	.align		4
.L_7:
        /*0024*/ 	.byte	0x04, 0x12
        /*0026*/ 	.short	(.L_9 - .L_8)
	.align		4
.L_8:
        /*0028*/ 	.word	index@(triton_poi_fused__native_batch_norm_legit_no_training_add_4)
        /*002c*/ 	.word	0x00000000
.L_9:


//--------------------- .nv.info.triton_poi_fused__native_batch_norm_legit_no_training_add_4 --------------------------
	.section	.nv.info.triton_poi_fused__native_batch_norm_legit_no_training_add_4,"",@"SHT_CUDA_INFO"
	.sectionflags	@""
	.align	4


	//----- nvinfo : EIATTR_CUDA_API_VERSION
	.align		4
        /*0000*/ 	.byte	0x04, 0x37
        /*0002*/ 	.short	(.L_11 - .L_10)
.L_10:
        /*0004*/ 	.word	0x0000007c


	//----- nvinfo : EIATTR_KPARAM_INFO
	.align		4
.L_11:
        /*0008*/ 	.byte	0x04, 0x17
        /*000a*/ 	.short	(.L_13 - .L_12)
.L_12:
        /*000c*/ 	.word	0x00000000
        /*0010*/ 	.short	0x0006
        /*0012*/ 	.short	0x0030
        /*0014*/ 	.byte	0x00, 0xf0, 0x11, 0x00


	//----- nvinfo : EIATTR_KPARAM_INFO
	.align		4
.L_13:
        /*0018*/ 	.byte	0x04, 0x17
        /*001a*/ 	.short	(.L_15 - .L_14)
.L_14:
        /*001c*/ 	.word	0x00000000
        /*0020*/ 	.short	0x0005
        /*0022*/ 	.short	0x0028
        /*0024*/ 	.byte	0x00, 0xf4, 0x21, 0x00


	//----- nvinfo : EIATTR_KPARAM_INFO
	.align		4
.L_15:
        /*0028*/ 	.byte	0x04, 0x17
        /*002a*/ 	.short	(.L_17 - .L_16)
.L_16:
        /*002c*/ 	.word	0x00000000
        /*0030*/ 	.short	0x0004
        /*0032*/ 	.short	0x0020
        /*0034*/ 	.byte	0x00, 0xf4, 0x21, 0x00


	//----- nvinfo : EIATTR_KPARAM_INFO
	.align		4
.L_17:
        /*0038*/ 	.byte	0x04, 0x17
        /*003a*/ 	.short	(.L_19 - .L_18)
.L_18:
        /*003c*/ 	.word	0x00000000
        /*0040*/ 	.short	0x0003
        /*0042*/ 	.short	0x0018
        /*0044*/ 	.byte	0x00, 0xf4, 0x21, 0x00


	//----- nvinfo : EIATTR_KPARAM_INFO
	.align		4
.L_19:
        /*0048*/ 	.byte	0x04, 0x17
        /*004a*/ 	.short	(.L_21 - .L_20)
.L_20:
        /*004c*/ 	.word	0x00000000
        /*0050*/ 	.short	0x0002
        /*0052*/ 	.short	0x0010
        /*0054*/ 	.byte	0x00, 0xf4, 0x21, 0x00


	//----- nvinfo : EIATTR_KPARAM_INFO
	.align		4
.L_21:
        /*0058*/ 	.byte	0x04, 0x17
        /*005a*/ 	.short	(.L_23 - .L_22)
.L_22:
        /*005c*/ 	.word	0x00000000
        /*0060*/ 	.short	0x0001
        /*0062*/ 	.short	0x0008
        /*0064*/ 	.byte	0x00, 0xf4, 0x21, 0x00


	//----- nvinfo : EIATTR_KPARAM_INFO
	.align		4
.L_23:
        /*0068*/ 	.byte	0x04, 0x17
        /*006a*/ 	.short	(.L_25 - .L_24)
.L_24:
        /*006c*/ 	.word	0x00000000
        /*0070*/ 	.short	0x0000
        /*0072*/ 	.short	0x0000
        /*0074*/ 	.byte	0x00, 0xf4, 0x21, 0x00


	//----- nvinfo : EIATTR_SPARSE_MMA_MASK
	.align		4
.L_25:
        /*0078*/ 	.byte	0x03, 0x50
        /*007a*/ 	.short	0x0000


	//----- nvinfo : EIATTR_MAXREG_COUNT
	.align		4
        /*007c*/ 	.byte	0x03, 0x1b
        /*007e*/ 	.short	0x00ff


	//----- nvinfo : EIATTR_EXIT_INSTR_OFFSETS
	.align		4
        /*0080*/ 	.byte	0x04, 0x1c
        /*0082*/ 	.short	(.L_27 - .L_26)


	//   ....[0]....
.L_26:
        /*0084*/ 	.word	0x00000300


	//----- nvinfo : EIATTR_REQNTID
	.align		4
.L_27:
        /*0088*/ 	.byte	0x04, 0x10
        /*008a*/ 	.short	(.L_29 - .L_28)
.L_28:
        /*008c*/ 	.word	0x00000080
        /*0090*/ 	.word	0x00000001
        /*0094*/ 	.word	0x00000001


	//----- nvinfo : EIATTR_CBANK_PARAM_SIZE
	.align		4
.L_29:
        /*0098*/ 	.byte	0x03, 0x19
        /*009a*/ 	.short	0x0034


	//----- nvinfo : EIATTR_PARAM_CBANK
	.align		4
        /*009c*/ 	.byte	0x04, 0x0a
        /*009e*/ 	.short	(.L_31 - .L_30)
	.align		4
.L_30:
        /*00a0*/ 	.word	index@(.nv.constant0.triton_poi_fused__native_batch_norm_legit_no_training_add_4)
        /*00a4*/ 	.short	0x0210
        /*00a6*/ 	.short	0x0034


	//----- nvinfo : EIATTR_SW_WAR
	.align		4
.L_31:
        /*00a8*/ 	.byte	0x04, 0x36
        /*00aa*/ 	.short	(.L_33 - .L_32)
.L_32:
        /*00ac*/ 	.word	0x00000008
.L_33:


//--------------------- .nv.callgraph             --------------------------
	.section	.nv.callgraph,"",@"SHT_CUDA_CALLGRAPH"
	.align	4
	.sectionentsize	8
	.align		4
        /*0000*/ 	.word	0x00000000
	.align		4
        /*0004*/ 	.word	0xffffffff
	.align		4
        /*0008*/ 	.word	0x00000000
	.align		4
        /*000c*/ 	.word	0xfffffffe
	.align		4
        /*0010*/ 	.word	0x00000000
	.align		4
        /*0014*/ 	.word	0xfffffffd
	.align		4
        /*0018*/ 	.word	0x00000000
	.align		4
        /*001c*/ 	.word	0xfffffffc


//--------------------- .nv.constant4             --------------------------
	.section	.nv.constant4,"a",@progbits
	.align	8
	.align		8
.nv.constant4:
        /*0000*/ 	.dword	_$_str
	.align		8
        /*0008*/ 	.dword	_$_str_$_2


//--------------------- .text.triton_poi_fused__native_batch_norm_legit_no_training_add_4 --------------------------
	.section	.text.triton_poi_fused__native_batch_norm_legit_no_training_add_4,"ax",@progbits
	.align	128
        .global         triton_poi_fused__native_batch_norm_legit_no_training_add_4
        .type           triton_poi_fused__native_batch_norm_legit_no_training_add_4,@function
        .size           triton_poi_fused__native_batch_norm_legit_no_training_add_4,(.L_x_1 - triton_poi_fused__native_batch_norm_legit_no_training_add_4)
        .other          triton_poi_fused__native_batch_norm_legit_no_training_add_4,@"STO_CUDA_ENTRY STV_DEFAULT"
triton_poi_fused__native_batch_norm_legit_no_training_add_4:
.text.triton_poi_fused__native_batch_norm_legit_no_training_add_4:
[----:B------:R-:W-:Y:S01]  /*0000*/  LDC R1, c[0x0][0x28] ;  /* 0x00000a00ff017b82 */ /* 0x000fe20000000800 */
[----:B------:R-:W1:Y:S07]  /*0010*/  S2R R0, SR_TID.X ;  /* 0x0000000000007919 */ /* 0x000e6e0000002100 */
[----:B------:R-:W2:Y:S01]  /*0020*/  LDC.64 R8, c[0x0][0x228] ;  /* 0x00008a00ff087b82 */ /* 0x000ea20000000a00 */
[----:B------:R-:W-:Y:S01]  /*0030*/  ULDC.64 UR4, c[0x0][0x208] ;  /* 0x0000820000047ab9 */ /* 0x000fe20000000a00 */
[----:B------:R-:W3:Y:S06]  /*0040*/  S2R R3, SR_CTAID.X ;  /* 0x0000000000037919 */ /* 0x000eec0000002500 */
[----:B------:R-:W4:Y:S08]  /*0050*/  LDC.64 R4, c[0x0][0x218] ;  /* 0x00008600ff047b82 */ /* 0x000f300000000a00 */
[----:B------:R-:W5:Y:S08]  /*0060*/  LDC.64 R6, c[0x0][0x220] ;  /* 0x00008800ff067b82 */ /* 0x000f700000000a00 */
[----:B------:R-:W5:Y:S01]  /*0070*/  LDC.64 R10, c[0x0][0x230] ;  /* 0x00008c00ff0a7b82 */ /* 0x000f620000000a00 */
[----:B-1----:R-:W-:-:S07]  /*0080*/  LOP3.LUT R0, R0, 0x7f, RZ, 0xc0, !PT ;  /* 0x0000007f00007812 */ /* 0x002fce00078ec0ff */
[----:B------:R-:W1:Y:S01]  /*0090*/  LDC.64 R12, c[0x0][0x238] ;  /* 0x00008e00ff0c7b82 */ /* 0x000e620000000a00 */
[----:B---3--:R-:W-:Y:S02]  /*00a0*/  SHF.R.S32.HI R2, RZ, 0x18, R3 ;  /* 0x00000018ff027819 */ /* 0x008fe40000011403 */
[----:B------:R-:W-:Y:S02]  /*00b0*/  LEA R0, R3, R0, 0x7 ;  /* 0x0000000003007211 */ /* 0x000fe400078e38ff */
[----:B------:R-:W-:-:S04]  /*00c0*/  SGXT R3, R2, 0x1 ;  /* 0x000000010203781a */ /* 0x000fc80000000200 */
[----:B------:R-:W-:-:S04]  /*00d0*/  LEA.HI R3, R3, R0, RZ, 0x4 ;  /* 0x0000000003037211 */ /* 0x000fc800078f20ff */
[--C-:B------:R-:W-:Y:S02]  /*00e0*/  SHF.R.S32.HI R2, RZ, 0x4, R3.reuse ;  /* 0x00000004ff027819 */ /* 0x100fe40000011403 */
[----:B------:R-:W-:-:S04]  /*00f0*/  SHF.R.S32.HI R3, RZ, 0x1f, R3 ;  /* 0x0000001fff037819 */ /* 0x000fc80000011403 */
[----:B------:R-:W-:-:S04]  /*0100*/  LEA.HI R3, R3, R2, RZ, 0x6 ;  /* 0x0000000203037211 */ /* 0x000fc800078f30ff */
[----:B------:R-:W-:-:S04]  /*0110*/  LOP3.LUT R3, R3, 0xffffffc0, RZ, 0xc0, !PT ;  /* 0xffffffc003037812 */ /* 0x000fc800078ec0ff */
[----:B------:R-:W-:Y:S02]  /*0120*/  IADD3 R15, R2, -R3, RZ ;  /* 0x80000003020f7210 */ /* 0x000fe40007ffe0ff */
[----:B------:R-:W3:Y:S03]  /*0130*/  LDC.64 R2, c[0x0][0x210] ;  /* 0x00008400ff027b82 */ /* 0x000ee60000000a00 */
[----:B--2---:R-:W-:-:S05]  /*0140*/  IMAD.WIDE R8, R15, 0x4, R8 ;  /* 0x000000040f087825 */ /* 0x004fca00078e0208 */
[----:B------:R1:W2:Y:S01]  /*0150*/  LDG.E.EL R14, desc[UR4][R8.64] ;  /* 0x00000004080e7981 */ /* 0x0002a2000c2e1900 */
[----:B----4-:R-:W-:-:S04]  /*0160*/  IMAD.WIDE R4, R0, 0x4, R4 ;  /* 0x0000000400047825 */ /* 0x010fc800078e0204 */
[C---:B-----5:R-:W-:Y:S02]  /*0170*/  IMAD.WIDE R6, R15.reuse, 0x4, R6 ;  /* 0x000000040f067825 */ /* 0x060fe400078e0206 */
[----:B------:R4:W5:Y:S02]  /*0180*/  LDG.E R4, desc[UR4][R4.64] ;  /* 0x0000000404047981 */ /* 0x000964000c1e1900 */
[C---:B0-----:R-:W-:Y:S02]  /*0190*/  IMAD.WIDE R10, R15.reuse, 0x4, R10 ;  /* 0x000000040f0a7825 */ /* 0x041fe400078e020a */
[----:B------:R-:W5:Y:S02]  /*01a0*/  LDG.E.EL R7, desc[UR4][R6.64] ;  /* 0x0000000406077981 */ /* 0x000f64000c2e1900 */
[----:B-1----:R-:W-:Y:S02]  /*01b0*/  IMAD.WIDE R8, R15, 0x4, R12 ;  /* 0x000000040f087825 */ /* 0x002fe400078e020c */
[----:B------:R-:W5:Y:S02]  /*01c0*/  LDG.E.EL R10, desc[UR4][R10.64] ;  /* 0x000000040a0a7981 */ /* 0x000f64000c2e1900 */
[----:B---3--:R-:W-:-:S02]  /*01d0*/  IMAD.WIDE R2, R0, 0x4, R2 ;  /* 0x0000000400027825 */ /* 0x008fc400078e0202 */
[----:B------:R-:W3:Y:S04]  /*01e0*/  LDG.E.EL R9, desc[UR4][R8.64] ;  /* 0x0000000408097981 */ /* 0x000ee8000c2e1900 */
[----:B------:R-:W3:Y:S01]  /*01f0*/  LDG.E R0, desc[UR4][R2.64] ;  /* 0x0000000402007981 */ /* 0x000ee2000c1e1900 */
[----:B----4-:R-:W-:Y:S01]  /*0200*/  HFMA2.MMA R5, -RZ, RZ, 1.625, 0 ;  /* 0x3e800000ff057435 */ /* 0x010fe200000001ff */
[----:B--2---:R-:W-:-:S04]  /*0210*/  FADD R14, R14, 9.9999997473787516356e-06 ;  /* 0x3727c5ac0e0e7421 */ /* 0x004fc80000000000 */
[----:B------:R-:W0:Y:S01]  /*0220*/  MUFU.SQRT R12, R14 ;  /* 0x0000000e000c7308 */ /* 0x000e220000002000 */
[----:B-----5:R-:W-:Y:S01]  /*0230*/  FADD R4, R4, -R7 ;  /* 0x8000000704047221 */ /* 0x020fe20000000000 */
[C---:B0-----:R-:W-:Y:S02]  /*0240*/  FSETP.GT.AND P0, PT, R12.reuse, 8.50705917302346158658e+37, PT ;  /* 0x7e8000000c00780b */ /* 0x041fe40003f04000 */
[----:B------:R-:W-:Y:S02]  /*0250*/  FSETP.GEU.AND P1, PT, R12, 1.175494350822287508e-38, PT ;  /* 0x008000000c00780b */ /* 0x000fe40003f2e000 */
[----:B------:R-:W-:-:S09]  /*0260*/  FSEL R5, R5, 1, P0 ;  /* 0x3f80000005057808 */ /* 0x000fd20000000000 */
[----:B------:R-:W-:Y:S02]  /*0270*/  @P0 FMUL R12, R12, 0.25 ;  /* 0x3e8000000c0c0820 */ /* 0x000fe40000400000 */
[----:B------:R-:W-:Y:S02]  /*0280*/  @!P1 FMUL R5, R5, 16777216 ;  /* 0x4b80000005059820 */ /* 0x000fe40000400000 */
[----:B------:R-:W-:-:S06]  /*0290*/  @!P1 FMUL R12, R12, 16777216 ;  /* 0x4b8000000c0c9820 */ /* 0x000fcc0000400000 */
[----:B------:R-:W0:Y:S02]  /*02a0*/  MUFU.RCP R12, R12 ;  /* 0x0000000c000c7308 */ /* 0x000e240000001000 */
[----:B0-----:R-:W-:-:S04]  /*02b0*/  FMUL R5, R12, R5 ;  /* 0x000000050c057220 */ /* 0x001fc80000400000 */
[----:B------:R-:W-:-:S04]  /*02c0*/  FMUL R4, R4, R5 ;  /* 0x0000000504047220 */ /* 0x000fc80000400000 */
[----:B---3--:R-:W-:-:S04]  /*02d0*/  FFMA R9, R10, R4, R9 ;  /* 0x000000040a097223 */ /* 0x008fc80000000009 */
[----:B------:R-:W-:-:S05]  /*02e0*/  FADD R9, R0, R9 ;  /* 0x0000000900097221 */ /* 0x000fca0000000000 */
[----:B------:R-:W-:Y:S01]  /*02f0*/  STG.E desc[UR4][R2.64], R9 ;  /* 0x0000000902007986 */ /* 0x000fe2000c101904 */
[----:B------:R-:W-:Y:S05]  /*0300*/  EXIT ;  /* 0x000000000000794d */ /* 0x000fea0003800000 */
.L_x_0:
[----:B------:R-:W-:-:S00]  /*0310*/  BRA `(.L_x_0) ;  /* 0xfffffffc00fc7947 */ /* 0x000fc0000383ffff */
[----:B------:R-:W-:-:S00]  /*0320*/  NOP ;  /* 0x0000000000007918 */ /* 0x000fc00000000000 */
        /* <DEDUP_REMOVED lines=13> */
.L_x_1:


//--------------------- .nv.global.init           --------------------------
	.section	.nv.global.init,"aw",@progbits
.nv.global.init:
	.type		_$_str,@object
	.size		_$_str,(_$_str_$_2 - _$_str)
_$_str:
        /*0000*/ 	.byte	0x5f, 0x5f, 0x43, 0x55, 0x44, 0x41, 0x5f, 0x46, 0x54, 0x5a, 0x00
	.type		_$_str_$_2,@object
	.size		_$_str_$_2,(.L_1 - _$_str_$_2)
_$_str_$_2:
        /*000b*/ 	.byte	0x5f, 0x5f, 0x43, 0x55, 0x44, 0x41, 0x5f, 0x50, 0x52, 0x45, 0x43, 0x5f, 0x53, 0x51, 0x52, 0x54
        /*001b*/ 	.byte	0x00
.L_1:


//--------------------- .nv.constant0.triton_poi_fused__native_batch_norm_legit_no_training_add_4 --------------------------
	.section	.nv.constant0.triton_poi_fused__native_batch_norm_legit_no_training_add_4,"a",@progbits
	.sectionflags	@""
	.align	4
.nv.constant0.triton_poi_fused__native_batch_norm_legit_no_training_add_4:
	.zero		580
